//
// Generated by NVIDIA NVVM Compiler
//
// Compiler Build ID: CL-36424714
// Cuda compilation tools, release 13.0, V13.0.88
// Based on NVVM 20.0.0
//

.version 9.0
.target sm_100
.address_size 64

	// .globl	_Z12simpleKernelPim

.visible .entry _Z12simpleKernelPim(
	.param .u64 .ptr .align 1 _Z12simpleKernelPim_param_0,
	.param .u64 _Z12simpleKernelPim_param_1
)
{
	.reg .pred 	%p<2>;
	.reg .b32 	%r<5>;
	.reg .b64 	%rd<7>;

	ld.param.u64 	%rd2, [_Z12simpleKernelPim_param_0];
	ld.param.u64 	%rd3, [_Z12simpleKernelPim_param_1];
	mov.u32 	%r2, %ctaid.x;
	mov.u32 	%r3, %ntid.x;
	mov.u32 	%r4, %tid.x;
	mad.lo.s32 	%r1, %r2, %r3, %r4;
	cvt.u64.u32 	%rd1, %r1;
	setp.le.u64 	%p1, %rd3, %rd1;
	@%p1 bra 	$L__BB0_2;
	cvta.to.global.u64 	%rd4, %rd2;
	shl.b64 	%rd5, %rd1, 2;
	add.s64 	%rd6, %rd4, %rd5;
	st.global.u32 	[%rd6], %r1;
$L__BB0_2:
	ret;

}


// ===== COMPILED SASS (sm_100) =====

	.target	sm_100

	.elftype	@"ET_EXEC"


//--------------------- .note.nv.tkinfo           --------------------------
	.section	.note.nv.tkinfo,"",@"SHT_NOTE"
	.sectionflags	@"SHF_NOTE_NV_TKINFO"
	.tkinfo
        /*0018*/ 	.word	0x00000002
        /*0030*/ 	.string	""
        /*0030*/ 	.string	"ptxas"
        /*0030*/ 	.string	"Cuda compilation tools, release 13.0, V13.0.88"
        /*0030*/ 	.string	"Build cuda_13.0.r13.0/compiler.36424714_0"
        /*0030*/ 	.string	"-arch sm_100 -m 64 "



//--------------------- .note.nv.cuinfo           --------------------------
	.section	.note.nv.cuinfo,"",@"SHT_NOTE"
	.sectionflags	@"SHF_NOTE_NV_CUINFO"
        /*0018*/ 	.short	0x0002
        /*001a*/ 	.short	0x0064
        /*001c*/ 	.short	0x0082
	.zero		2


//--------------------- .nv.info                  --------------------------
	.section	.nv.info,"",@"SHT_CUDA_INFO"
	.align	4


	//----- nvinfo : EIATTR_REGCOUNT
	.align		4
        /*0000*/ 	.byte	0x04, 0x2f
        /*0002*/ 	.short	(.L_1 - .L_0)
	.align		4
.L_0:
        /*0004*/ 	.word	index@(_Z12simpleKernelPim)
        /*0008*/ 	.word	0x00000008


	//----- nvinfo : EIATTR_FRAME_SIZE
	.align		4
.L_1:
        /*000c*/ 	.byte	0x04, 0x11
        /*000e*/ 	.short	(.L_3 - .L_2)
	.align		4
.L_2:
        /*0010*/ 	.word	index@(_Z12simpleKernelPim)
        /*0014*/ 	.word	0x00000000


	//----- nvinfo : EIATTR_MIN_STACK_SIZE
	.align		4
.L_3:
        /*0018*/ 	.byte	0x04, 0x12
        /*001a*/ 	.short	(.L_5 - .L_4)
	.align		4
.L_4:
        /*001c*/ 	.word	index@(_Z12simpleKernelPim)
        /*0020*/ 	.word	0x00000000
.L_5:


//--------------------- .nv.compat                --------------------------
	.section	.nv.compat,"",@"SHT_CUDA_COMPAT_INFO"
	.align	4
        /*0000*/ 	.byte	0x02, 0x09, 0x00, 0x00, 0x02, 0x02, 0x01, 0x00, 0x02, 0x05, 0x05, 0x00, 0x03, 0x07, 0x01, 0x01
        /*0010*/ 	.byte	0x02, 0x03, 0x00, 0x00, 0x02, 0x06, 0x01, 0x00, 0x04, 0x0b, 0x08, 0x00, 0x09, 0x00, 0x00, 0x00
        /*0020*/ 	.byte	0x00, 0x00, 0x00, 0x00


//--------------------- .nv.info._Z12simpleKernelPim --------------------------
	.section	.nv.info._Z12simpleKernelPim,"",@"SHT_CUDA_INFO"
	.sectionflags	@""
	.align	4


	//----- nvinfo : EIATTR_CUDA_API_VERSION
	.align		4
        /*0000*/ 	.byte	0x04, 0x37
        /*0002*/ 	.short	(.L_7 - .L_6)
.L_6:
        /*0004*/ 	.word	0x00000082


	//----- nvinfo : EIATTR_KPARAM_INFO
	.align		4
.L_7:
        /*0008*/ 	.byte	0x04, 0x17
        /*000a*/ 	.short	(.L_9 - .L_8)
.L_8:
        /*000c*/ 	.word	0x00000000
        /*0010*/ 	.short	0x0001
        /*0012*/ 	.short	0x0008
        /*0014*/ 	.byte	0x00, 0xf0, 0x21, 0x00


	//----- nvinfo : EIATTR_KPARAM_INFO
	.align		4
.L_9:
        /*0018*/ 	.byte	0x04, 0x17
        /*001a*/ 	.short	(.L_11 - .L_10)
.L_10:
        /*001c*/ 	.word	0x00000000
        /*0020*/ 	.short	0x0000
        /*0022*/ 	.short	0x0000
        /*0024*/ 	.byte	0x00, 0xf5, 0x21, 0x00


	//----- nvinfo : EIATTR_SPARSE_MMA_MASK
	.align		4
.L_11:
        /*0028*/ 	.byte	0x03, 0x50
        /*002a*/ 	.short	0x0000


	//----- nvinfo : EIATTR_MAXREG_COUNT
	.align		4
        /*002c*/ 	.byte	0x03, 0x1b
        /*002e*/ 	.short	0x00ff


	//----- nvinfo : EIATTR_MERCURY_ISA_VERSION
	.align		4
        /*0030*/ 	.byte	0x03, 0x5f
        /*0032*/ 	.short	0x0101


	//----- nvinfo : EIATTR_VRC_CTA_INIT_COUNT
	.align		4
        /*0034*/ 	.byte	0x02, 0x4a
	.zero		1
	.zero		1


	//----- nvinfo : EIATTR_EXIT_INSTR_OFFSETS
	.align		4
        /*0038*/ 	.byte	0x04, 0x1c
        /*003a*/ 	.short	(.L_13 - .L_12)


	//   ....[0]....
.L_12:
        /*003c*/ 	.word	0x00000080


	//   ....[1]....
        /*0040*/ 	.word	0x000000e0


	//----- nvinfo : EIATTR_CBANK_PARAM_SIZE
	.align		4
.L_13:
        /*0044*/ 	.byte	0x03, 0x19
        /*0046*/ 	.short	0x0010


	//----- nvinfo : EIATTR_PARAM_CBANK
	.align		4
        /*0048*/ 	.byte	0x04, 0x0a
        /*004a*/ 	.short	(.L_15 - .L_14)
	.align		4
.L_14:
        /*004c*/ 	.word	index@(.nv.constant0._Z12simpleKernelPim)
        /*0050*/ 	.short	0x0380
        /*0052*/ 	.short	0x0010


	//----- nvinfo : EIATTR_SW_WAR
	.align		4
.L_15:
        /*0054*/ 	.byte	0x04, 0x36
        /*0056*/ 	.short	(.L_17 - .L_16)
.L_16:
        /*0058*/ 	.word	0x00000008
.L_17:


//--------------------- .nv.callgraph             --------------------------
	.section	.nv.callgraph,"",@"SHT_CUDA_CALLGRAPH"
	.align	4
	.sectionentsize	8
	.align		4
        /*0000*/ 	.word	0x00000000
	.align		4
        /*0004*/ 	.word	0xffffffff
	.align		4
        /*0008*/ 	.word	0x00000000
	.align		4
        /*000c*/ 	.word	0xfffffffe
	.align		4
        /*0010*/ 	.word	0x00000000
	.align		4
        /*0014*/ 	.word	0xfffffffd
	.align		4
        /*0018*/ 	.word	0x00000000
	.align		4
        /*001c*/ 	.word	0xfffffffc


//--------------------- .text._Z12simpleKernelPim --------------------------
	.section	.text._Z12simpleKernelPim,"ax",@progbits
	.align	128
        .global         _Z12simpleKernelPim
        .type           _Z12simpleKernelPim,@function
        .size           _Z12simpleKernelPim,(.L_x_1 - _Z12simpleKernelPim)
        .other          _Z12simpleKernelPim,@"STO_CUDA_ENTRY STV_DEFAULT"
_Z12simpleKernelPim:
.text._Z12simpleKernelPim:
[----:B------:R-:W-:Y:S01]  /*0000*/  LDC R1, c[0x0][0x37c] ;  /* 0x0000df00ff017b82 */ /* 0x000fe20000000800 */
[----:B------:R-:W0:Y:S07]  /*0010*/  S2R R0, SR_TID.X ;  /* 0x0000000000007919 */ /* 0x000e2e0000002100 */
[----:B------:R-:W0:Y:S01]  /*0020*/  S2UR UR4, SR_CTAID.X ;  /* 0x00000000000479c3 */ /* 0x000e220000002500 */
[----:B------:R-:W1:Y:S07]  /*0030*/  LDCU.64 UR6, c[0x0][0x388] ;  /* 0x00007100ff0677ac */ /* 0x000e6e0008000a00 */
[----:B------:R-:W0:Y:S02]  /*0040*/  LDC R5, c[0x0][0x360] ;  /* 0x0000d800ff057b82 */ /* 0x000e240000000800 */
[----:B0-----:R-:W-:-:S05]  /*0050*/  IMAD R5, R5, UR4, R0 ;  /* 0x0000000405057c24 */ /* 0x001fca000f8e0200 */
[----:B-1----:R-:W-:-:S04]  /*0060*/  ISETP.GE.U32.AND P0, PT, R5, UR6, PT ;  /* 0x0000000605007c0c */ /* 0x002fc8000bf06070 */
[----:B------:R-:W-:-:S13]  /*0070*/  ISETP.GE.U32.AND.EX P0, PT, RZ, UR7, PT, P0 ;  /* 0x00000007ff007c0c */ /* 0x000fda000bf06100 */
[----:B------:R-:W-:Y:S05]  /*0080*/  @P0 EXIT ;  /* 0x000000000000094d */ /* 0x000fea0003800000 */
[----:B------:R-:W0:Y:S01]  /*0090*/  LDCU.64 UR6, c[0x0][0x380] ;  /* 0x00007000ff0677ac */ /* 0x000e220008000a00 */
[----:B------:R-:W1:Y:S01]  /*00a0*/  LDCU.64 UR4, c[0x0][0x358] ;  /* 0x00006b00ff0477ac */ /* 0x000e620008000a00 */
[----:B0-----:R-:W-:-:S04]  /*00b0*/  LEA R2, P0, R5, UR6, 0x2 ;  /* 0x0000000605027c11 */ /* 0x001fc8000f8010ff */
[----:B------:R-:W-:-:S05]  /*00c0*/  LEA.HI.X R3, R5, UR7, RZ, 0x2, P0 ;  /* 0x0000000705037c11 */ /* 0x000fca00080f14ff */
[----:B-1----:R-:W-:Y:S01]  /*00d0*/  STG.E desc[UR4][R2.64], R5 ;  /* 0x0000000502007986 */ /* 0x002fe2000c101904 */
[----:B------:R-:W-:Y:S05]  /*00e0*/  EXIT ;  /* 0x000000000000794d */ /* 0x000fea0003800000 */
.L_x_0:
[----:B------:R-:W-:-:S00]  /*00f0*/  BRA `(.L_x_0) ;  /* 0xfffffffc00fc7947 */ /* 0x000fc0000383ffff */
[----:B------:R-:W-:-:S00]  /*0100*/  NOP ;  /* 0x0000000000007918 */ /* 0x000fc00000000000 */
[----:B------:R-:W-:-:S00]  /*0110*/  NOP ;  /* 0x0000000000007918 */ /* 0x000fc00000000000 */
[----:B------:R-:W-:-:S00]  /*0120*/  NOP ;  /* 0x0000000000007918 */ /* 0x000fc00000000000 */
[----:B------:R-:W-:-:S00]  /*0130*/  NOP ;  /* 0x0000000000007918 */ /* 0x000fc00000000000 */
[----:B------:R-:W-:-:S00]  /*0140*/  NOP ;  /* 0x0000000000007918 */ /* 0x000fc00000000000 */
[----:B------:R-:W-:-:S00]  /*0150*/  NOP ;  /* 0x0000000000007918 */ /* 0x000fc00000000000 */
[----:B------:R-:W-:-:S00]  /*0160*/  NOP ;  /* 0x0000000000007918 */ /* 0x000fc00000000000 */
[----:B------:R-:W-:-:S00]  /*0170*/  NOP ;  /* 0x0000000000007918 */ /* 0x000fc00000000000 */
.L_x_1:


//--------------------- .nv.shared.reserved.0     --------------------------
	.section	.nv.shared.reserved.0,"aw",@nobits
	.weak		__nv_reservedSMEM_offset_0_alias
	.size		__nv_reservedSMEM_offset_0_alias, 0, 64
	.other		__nv_reservedSMEM_offset_0_alias,@"STO_CUDA_RESERVED_SHARED STV_DEFAULT"
__nv_reservedSMEM_offset_0_alias:
	.zero		0
	.zero		64


//--------------------- .nv.constant0._Z12simpleKernelPim --------------------------
	.section	.nv.constant0._Z12simpleKernelPim,"a",@progbits
	.sectionflags	@""
	.align	4
.nv.constant0._Z12simpleKernelPim:
	.zero		912


//--------------------- SYMBOLS --------------------------

	.type		.nv.reservedSmem.offset0,@object
	.size		.nv.reservedSmem.offset0,0x4
